//
// Generated by NVIDIA NVVM Compiler
//
// Compiler Build ID: CL-36424714
// Cuda compilation tools, release 13.0, V13.0.88
// Based on NVVM 20.0.0
//

.version 9.0
.target sm_100
.address_size 64

	// .globl	temperature_update16x16
// _ZZ23temperature_update16x16E5slice has been demoted

.visible .entry temperature_update16x16(
	.param .u64 .ptr .align 1 temperature_update16x16_param_0,
	.param .u64 .ptr .align 1 temperature_update16x16_param_1,
	.param .u32 temperature_update16x16_param_2,
	.param .u32 temperature_update16x16_param_3,
	.param .f64 temperature_update16x16_param_4
)
{
	.reg .pred 	%p<17>;
	.reg .b32 	%r<45>;
	.reg .b32 	%f<3>;
	.reg .b64 	%rd<13>;
	.reg .b64 	%fd<51>;
	// demoted variable
	.shared .align 8 .b8 _ZZ23temperature_update16x16E5slice[2592];
	ld.param.u64 	%rd4, [temperature_update16x16_param_0];
	ld.param.u64 	%rd3, [temperature_update16x16_param_1];
	ld.param.u32 	%r10, [temperature_update16x16_param_2];
	ld.param.u32 	%r11, [temperature_update16x16_param_3];
	ld.param.f64 	%fd9, [temperature_update16x16_param_4];
	cvta.to.global.u64 	%rd1, %rd4;
	add.s32 	%r13, %r10, -1;
	cvt.rn.f64.s32 	%fd1, %r13;
	add.s32 	%r14, %r11, -1;
	cvt.rn.f64.s32 	%fd2, %r14;
	mov.u32 	%r15, %ctaid.x;
	mov.u32 	%r16, %ntid.x;
	mov.u32 	%r1, %tid.x;
	mad.lo.s32 	%r17, %r15, %r16, %r1;
	mov.u32 	%r19, %ctaid.y;
	mov.u32 	%r20, %ntid.y;
	mov.u32 	%r2, %tid.y;
	mad.lo.s32 	%r21, %r19, %r20, %r2;
	mad.lo.s32 	%r3, %r10, %r21, %r17;
	setp.gt.s32 	%p2, %r17, 0;
	setp.lt.s32 	%p3, %r17, %r13;
	and.pred  	%p4, %p2, %p3;
	setp.ne.s32 	%p5, %r21, 0;
	and.pred  	%p6, %p5, %p4;
	setp.lt.s32 	%p7, %r21, %r14;
	and.pred  	%p1, %p6, %p7;
	mul.wide.s32 	%rd5, %r3, 8;
	add.s64 	%rd2, %rd1, %rd5;
	mov.u32 	%r23, _ZZ23temperature_update16x16E5slice;
	mad.lo.s32 	%r4, %r2, 144, %r23;
	not.pred 	%p8, %p1;
	@%p8 bra 	$L__BB0_9;
	setp.eq.s32 	%p9, %r1, 15;
	@%p9 bra 	$L__BB0_4;
	setp.ne.s32 	%p10, %r1, 0;
	@%p10 bra 	$L__BB0_5;
	ld.global.f64 	%fd11, [%rd2+-8];
	st.shared.f64 	[%r4+144], %fd11;
	bra.uni 	$L__BB0_5;
$L__BB0_4:
	ld.global.f64 	%fd10, [%rd2+8];
	st.shared.f64 	[%r4+280], %fd10;
$L__BB0_5:
	setp.eq.s32 	%p11, %r2, 15;
	@%p11 bra 	$L__BB0_8;
	setp.ne.s32 	%p12, %r2, 0;
	@%p12 bra 	$L__BB0_9;
	sub.s32 	%r27, %r3, %r10;
	mul.wide.s32 	%rd8, %r27, 8;
	add.s64 	%rd9, %rd1, %rd8;
	ld.global.f64 	%fd13, [%rd9];
	shl.b32 	%r28, %r1, 3;
	add.s32 	%r30, %r23, %r28;
	st.shared.f64 	[%r30+8], %fd13;
	bra.uni 	$L__BB0_9;
$L__BB0_8:
	mul.wide.s32 	%rd6, %r10, 8;
	add.s64 	%rd7, %rd2, %rd6;
	ld.global.f64 	%fd12, [%rd7];
	shl.b32 	%r24, %r1, 3;
	add.s32 	%r26, %r23, %r24;
	st.shared.f64 	[%r26+2456], %fd12;
$L__BB0_9:
	bar.sync 	0;
	ld.global.f64 	%fd14, [%rd2];
	shl.b32 	%r31, %r1, 3;
	add.s32 	%r32, %r4, %r31;
	add.s32 	%r5, %r32, 144;
	st.shared.f64 	[%r32+152], %fd14;
	bar.sync 	0;
	@%p8 bra 	$L__BB0_14;
	rcp.rn.f64 	%fd15, %fd1;
	rcp.rn.f64 	%fd16, %fd2;
	ld.shared.f64 	%fd3, [%r5+8];
	add.f64 	%fd17, %fd3, %fd3;
	ld.shared.f64 	%fd18, [%r5+16];
	sub.f64 	%fd19, %fd17, %fd18;
	ld.shared.f64 	%fd20, [%r5];
	sub.f64 	%fd21, %fd19, %fd20;
	div.rn.f64 	%fd22, %fd16, %fd15;
	ld.shared.f64 	%fd23, [%r5+152];
	sub.f64 	%fd24, %fd17, %fd23;
	ld.shared.f64 	%fd25, [%r5+-136];
	sub.f64 	%fd26, %fd24, %fd25;
	div.rn.f64 	%fd27, %fd15, %fd16;
	mul.f64 	%fd28, %fd27, %fd26;
	fma.rn.f64 	%fd4, %fd22, %fd21, %fd28;
	fma.rn.f64 	%fd29, %fd3, 0d3FF71547652B82FE, 0d4338000000000000;
	{
	.reg .b32 %temp; 
	mov.b64 	{%r6, %temp}, %fd29;
	}
	mov.f64 	%fd30, 0dC338000000000000;
	add.rn.f64 	%fd31, %fd29, %fd30;
	fma.rn.f64 	%fd32, %fd31, 0dBFE62E42FEFA39EF, %fd3;
	fma.rn.f64 	%fd33, %fd31, 0dBC7ABC9E3B39803F, %fd32;
	fma.rn.f64 	%fd34, %fd33, 0d3E5ADE1569CE2BDF, 0d3E928AF3FCA213EA;
	fma.rn.f64 	%fd35, %fd34, %fd33, 0d3EC71DEE62401315;
	fma.rn.f64 	%fd36, %fd35, %fd33, 0d3EFA01997C89EB71;
	fma.rn.f64 	%fd37, %fd36, %fd33, 0d3F2A01A014761F65;
	fma.rn.f64 	%fd38, %fd37, %fd33, 0d3F56C16C1852B7AF;
	fma.rn.f64 	%fd39, %fd38, %fd33, 0d3F81111111122322;
	fma.rn.f64 	%fd40, %fd39, %fd33, 0d3FA55555555502A1;
	fma.rn.f64 	%fd41, %fd40, %fd33, 0d3FC5555555555511;
	fma.rn.f64 	%fd42, %fd41, %fd33, 0d3FE000000000000B;
	fma.rn.f64 	%fd43, %fd42, %fd33, 0d3FF0000000000000;
	fma.rn.f64 	%fd44, %fd43, %fd33, 0d3FF0000000000000;
	{
	.reg .b32 %temp; 
	mov.b64 	{%r7, %temp}, %fd44;
	}
	{
	.reg .b32 %temp; 
	mov.b64 	{%temp, %r8}, %fd44;
	}
	shl.b32 	%r33, %r6, 20;
	add.s32 	%r34, %r33, %r8;
	mov.b64 	%fd50, {%r7, %r34};
	{
	.reg .b32 %temp; 
	mov.b64 	{%temp, %r35}, %fd3;
	}
	mov.b32 	%f2, %r35;
	abs.f32 	%f1, %f2;
	setp.lt.f32 	%p14, %f1, 0f4086232B;
	@%p14 bra 	$L__BB0_13;
	setp.lt.f64 	%p15, %fd3, 0d0000000000000000;
	add.f64 	%fd45, %fd3, 0d7FF0000000000000;
	selp.f64 	%fd50, 0d0000000000000000, %fd45, %p15;
	setp.geu.f32 	%p16, %f1, 0f40874800;
	@%p16 bra 	$L__BB0_13;
	shr.u32 	%r36, %r6, 31;
	add.s32 	%r37, %r6, %r36;
	shr.s32 	%r38, %r37, 1;
	shl.b32 	%r39, %r38, 20;
	add.s32 	%r40, %r8, %r39;
	mov.b64 	%fd46, {%r7, %r40};
	sub.s32 	%r41, %r6, %r38;
	shl.b32 	%r42, %r41, 20;
	add.s32 	%r43, %r42, 1072693248;
	mov.b32 	%r44, 0;
	mov.b64 	%fd47, {%r44, %r43};
	mul.f64 	%fd50, %fd47, %fd46;
$L__BB0_13:
	mul.f64 	%fd48, %fd9, %fd50;
	sub.f64 	%fd49, %fd4, %fd48;
	cvta.to.global.u64 	%rd10, %rd3;
	add.s64 	%rd12, %rd10, %rd5;
	st.global.f64 	[%rd12], %fd49;
$L__BB0_14:
	bar.sync 	0;
	ret;

}


// ===== COMPILED SASS (sm_100) =====

	.target	sm_100

	.elftype	@"ET_EXEC"


//--------------------- .note.nv.tkinfo           --------------------------
	.section	.note.nv.tkinfo,"",@"SHT_NOTE"
	.sectionflags	@"SHF_NOTE_NV_TKINFO"
	.tkinfo
        /*0018*/ 	.word	0x00000002
        /*0030*/ 	.string	""
        /*0030*/ 	.string	"ptxas"
        /*0030*/ 	.string	"Cuda compilation tools, release 13.0, V13.0.88"
        /*0030*/ 	.string	"Build cuda_13.0.r13.0/compiler.36424714_0"
        /*0030*/ 	.string	"-arch sm_100 -m 64 "



//--------------------- .note.nv.cuinfo           --------------------------
	.section	.note.nv.cuinfo,"",@"SHT_NOTE"
	.sectionflags	@"SHF_NOTE_NV_CUINFO"
        /*0018*/ 	.short	0x0002
        /*001a*/ 	.short	0x0064
        /*001c*/ 	.short	0x0082
	.zero		2


//--------------------- .nv.info                  --------------------------
	.section	.nv.info,"",@"SHT_CUDA_INFO"
	.align	4


	//----- nvinfo : EIATTR_REGCOUNT
	.align		4
        /*0000*/ 	.byte	0x04, 0x2f
        /*0002*/ 	.short	(.L_1 - .L_0)
	.align		4
.L_0:
        /*0004*/ 	.word	index@(temperature_update16x16)
        /*0008*/ 	.word	0x00000023


	//----- nvinfo : EIATTR_FRAME_SIZE
	.align		4
.L_1:
        /*000c*/ 	.byte	0x04, 0x11
        /*000e*/ 	.short	(.L_3 - .L_2)
	.align		4
.L_2:
        /*0010*/ 	.word	index@($__internal_1_$__cuda_sm20_div_rn_f64_full)
        /*0014*/ 	.word	0x00000000


	//----- nvinfo : EIATTR_FRAME_SIZE
	.align		4
.L_3:
        /*0018*/ 	.byte	0x04, 0x11
        /*001a*/ 	.short	(.L_5 - .L_4)
	.align		4
.L_4:
        /*001c*/ 	.word	index@($__internal_0_$__cuda_sm20_dblrcp_rn_slowpath_v3)
        /*0020*/ 	.word	0x00000000


	//----- nvinfo : EIATTR_FRAME_SIZE
	.align		4
.L_5:
        /*0024*/ 	.byte	0x04, 0x11
        /*0026*/ 	.short	(.L_7 - .L_6)
	.align		4
.L_6:
        /*0028*/ 	.word	index@(temperature_update16x16)
        /*002c*/ 	.word	0x00000000


	//----- nvinfo : EIATTR_MIN_STACK_SIZE
	.align		4
.L_7:
        /*0030*/ 	.byte	0x04, 0x12
        /*0032*/ 	.short	(.L_9 - .L_8)
	.align		4
.L_8:
        /*0034*/ 	.word	index@(temperature_update16x16)
        /*0038*/ 	.word	0x00000000
.L_9:


//--------------------- .nv.compat                --------------------------
	.section	.nv.compat,"",@"SHT_CUDA_COMPAT_INFO"
	.align	4
        /*0000*/ 	.byte	0x02, 0x09, 0x00, 0x00, 0x02, 0x02, 0x01, 0x00, 0x02, 0x05, 0x05, 0x00, 0x03, 0x07, 0x01, 0x01
        /*0010*/ 	.byte	0x02, 0x03, 0x00, 0x00, 0x02, 0x06, 0x01, 0x00, 0x04, 0x0b, 0x08, 0x00, 0x01, 0x00, 0x00, 0x00
        /*0020*/ 	.byte	0x00, 0x00, 0x00, 0x00


//--------------------- .nv.info.temperature_update16x16 --------------------------
	.section	.nv.info.temperature_update16x16,"",@"SHT_CUDA_INFO"
	.sectionflags	@""
	.align	4


	//----- nvinfo : EIATTR_CUDA_API_VERSION
	.align		4
        /*0000*/ 	.byte	0x04, 0x37
        /*0002*/ 	.short	(.L_11 - .L_10)
.L_10:
        /*0004*/ 	.word	0x00000082


	//----- nvinfo : EIATTR_KPARAM_INFO
	.align		4
.L_11:
        /*0008*/ 	.byte	0x04, 0x17
        /*000a*/ 	.short	(.L_13 - .L_12)
.L_12:
        /*000c*/ 	.word	0x00000000
        /*0010*/ 	.short	0x0004
        /*0012*/ 	.short	0x0018
        /*0014*/ 	.byte	0x00, 0xf0, 0x21, 0x00


	//----- nvinfo : EIATTR_KPARAM_INFO
	.align		4
.L_13:
        /*0018*/ 	.byte	0x04, 0x17
        /*001a*/ 	.short	(.L_15 - .L_14)
.L_14:
        /*001c*/ 	.word	0x00000000
        /*0020*/ 	.short	0x0003
        /*0022*/ 	.short	0x0014
        /*0024*/ 	.byte	0x00, 0xf0, 0x11, 0x00


	//----- nvinfo : EIATTR_KPARAM_INFO
	.align		4
.L_15:
        /*0028*/ 	.byte	0x04, 0x17
        /*002a*/ 	.short	(.L_17 - .L_16)
.L_16:
        /*002c*/ 	.word	0x00000000
        /*0030*/ 	.short	0x0002
        /*0032*/ 	.short	0x0010
        /*0034*/ 	.byte	0x00, 0xf0, 0x11, 0x00


	//----- nvinfo : EIATTR_KPARAM_INFO
	.align		4
.L_17:
        /*0038*/ 	.byte	0x04, 0x17
        /*003a*/ 	.short	(.L_19 - .L_18)
.L_18:
        /*003c*/ 	.word	0x00000000
        /*0040*/ 	.short	0x0001
        /*0042*/ 	.short	0x0008
        /*0044*/ 	.byte	0x00, 0xf5, 0x21, 0x00


	//----- nvinfo : EIATTR_KPARAM_INFO
	.align		4
.L_19:
        /*0048*/ 	.byte	0x04, 0x17
        /*004a*/ 	.short	(.L_21 - .L_20)
.L_20:
        /*004c*/ 	.word	0x00000000
        /*0050*/ 	.short	0x0000
        /*0052*/ 	.short	0x0000
        /*0054*/ 	.byte	0x00, 0xf5, 0x21, 0x00


	//----- nvinfo : EIATTR_SPARSE_MMA_MASK
	.align		4
.L_21:
        /*0058*/ 	.byte	0x03, 0x50
        /*005a*/ 	.short	0x0000


	//----- nvinfo : EIATTR_MAXREG_COUNT
	.align		4
        /*005c*/ 	.byte	0x03, 0x1b
        /*005e*/ 	.short	0x00ff


	//----- nvinfo : EIATTR_NUM_BARRIERS
	.align		4
        /*0060*/ 	.byte	0x02, 0x4c
        /*0062*/ 	.byte	0x01
	.zero		1


	//----- nvinfo : EIATTR_MERCURY_ISA_VERSION
	.align		4
        /*0064*/ 	.byte	0x03, 0x5f
        /*0066*/ 	.short	0x0101


	//----- nvinfo : EIATTR_VRC_CTA_INIT_COUNT
	.align		4
        /*0068*/ 	.byte	0x02, 0x4a
	.zero		1
	.zero		1


	//----- nvinfo : EIATTR_EXIT_INSTR_OFFSETS
	.align		4
        /*006c*/ 	.byte	0x04, 0x1c
        /*006e*/ 	.short	(.L_23 - .L_22)


	//   ....[0]....
.L_22:
        /*0070*/ 	.word	0x00000dd0


	//----- nvinfo : EIATTR_CRS_STACK_SIZE
	.align		4
.L_23:
        /*0074*/ 	.byte	0x04, 0x1e
        /*0076*/ 	.short	(.L_25 - .L_24)
.L_24:
        /*0078*/ 	.word	0x00000000


	//----- nvinfo : EIATTR_CBANK_PARAM_SIZE
	.align		4
.L_25:
        /*007c*/ 	.byte	0x03, 0x19
        /*007e*/ 	.short	0x0020


	//----- nvinfo : EIATTR_PARAM_CBANK
	.align		4
        /*0080*/ 	.byte	0x04, 0x0a
        /*0082*/ 	.short	(.L_27 - .L_26)
	.align		4
.L_26:
        /*0084*/ 	.word	index@(.nv.constant0.temperature_update16x16)
        /*0088*/ 	.short	0x0380
        /*008a*/ 	.short	0x0020


	//----- nvinfo : EIATTR_SW_WAR
	.align		4
.L_27:
        /*008c*/ 	.byte	0x04, 0x36
        /*008e*/ 	.short	(.L_29 - .L_28)
.L_28:
        /*0090*/ 	.word	0x00000008
.L_29:


//--------------------- .nv.callgraph             --------------------------
	.section	.nv.callgraph,"",@"SHT_CUDA_CALLGRAPH"
	.align	4
	.sectionentsize	8
	.align		4
        /*0000*/ 	.word	0x00000000
	.align		4
        /*0004*/ 	.word	0xffffffff
	.align		4
        /*0008*/ 	.word	0x00000000
	.align		4
        /*000c*/ 	.word	0xfffffffe
	.align		4
        /*0010*/ 	.word	0x00000000
	.align		4
        /*0014*/ 	.word	0xfffffffd
	.align		4
        /*0018*/ 	.word	0x00000000
	.align		4
        /*001c*/ 	.word	0xfffffffc


//--------------------- .text.temperature_update16x16 --------------------------
	.section	.text.temperature_update16x16,"ax",@progbits
	.align	128
        .global         temperature_update16x16
        .type           temperature_update16x16,@function
        .size           temperature_update16x16,(.L_x_26 - temperature_update16x16)
        .other          temperature_update16x16,@"STO_CUDA_ENTRY STV_DEFAULT"
temperature_update16x16:
.text.temperature_update16x16:
[----:B------:R-:W-:Y:S01]  /*0000*/  LDC R1, c[0x0][0x37c] ;  /* 0x0000df00ff017b82 */ /* 0x000fe20000000800 */
[----:B------:R-:W0:Y:S07]  /*0010*/  S2R R32, SR_TID.X ;  /* 0x0000000000207919 */ /* 0x000e2e0000002100 */
[----:B------:R-:W0:Y:S01]  /*0020*/  S2UR UR4, SR_CTAID.X ;  /* 0x00000000000479c3 */ /* 0x000e220000002500 */
[----:B------:R-:W-:Y:S01]  /*0030*/  MOV R4, 0x400 ;  /* 0x0000040000047802 */ /* 0x000fe20000000f00 */
[----:B------:R-:W-:Y:S01]  /*0040*/  BSSY.RECONVERGENT B0, `(.L_x_0) ;  /* 0x000002f000007945 */ /* 0x000fe20003800200 */
[----:B------:R-:W1:Y:S01]  /*0050*/  S2R R12, SR_TID.Y ;  /* 0x00000000000c7919 */ /* 0x000e620000002200 */
[----:B------:R-:W2:Y:S04]  /*0060*/  S2R R9, SR_CgaCtaId ;  /* 0x0000000000097919 */ /* 0x000ea80000008800 */
[----:B------:R-:W0:Y:S08]  /*0070*/  LDC R5, c[0x0][0x360] ;  /* 0x0000d800ff057b82 */ /* 0x000e300000000800 */
[----:B------:R-:W3:Y:S08]  /*0080*/  LDC.64 R14, c[0x0][0x390] ;  /* 0x0000e400ff0e7b82 */ /* 0x000ef00000000a00 */
[----:B------:R-:W1:Y:S08]  /*0090*/  S2UR UR5, SR_CTAID.Y ;  /* 0x00000000000579c3 */ /* 0x000e700000002600 */
[----:B------:R-:W1:Y:S01]  /*00a0*/  LDC R3, c[0x0][0x364] ;  /* 0x0000d900ff037b82 */ /* 0x000e620000000800 */
[----:B0-----:R-:W-:Y:S01]  /*00b0*/  IMAD R5, R5, UR4, R32 ;  /* 0x0000000405057c24 */ /* 0x001fe2000f8e0220 */
[----:B--2---:R-:W-:Y:S01]  /*00c0*/  LEA R4, R9, R4, 0x18 ;  /* 0x0000000409047211 */ /* 0x004fe200078ec0ff */
[----:B---3--:R-:W-:-:S05]  /*00d0*/  VIADD R0, R14, 0xffffffff ;  /* 0xffffffff0e007836 */ /* 0x008fca0000000000 */
[----:B------:R-:W0:Y:S01]  /*00e0*/  LDC.64 R6, c[0x0][0x380] ;  /* 0x0000e000ff067b82 */ /* 0x000e220000000a00 */
[----:B------:R-:W-:Y:S01]  /*00f0*/  VIADD R2, R15, 0xffffffff ;  /* 0xffffffff0f027836 */ /* 0x000fe20000000000 */
[----:B------:R-:W-:-:S04]  /*0100*/  ISETP.GE.AND P0, PT, R5, R0, PT ;  /* 0x000000000500720c */ /* 0x000fc80003f06270 */
[----:B------:R-:W-:Y:S01]  /*0110*/  ISETP.GT.AND P0, PT, R5, RZ, !P0 ;  /* 0x000000ff0500720c */ /* 0x000fe20004704270 */
[----:B-1----:R-:W-:Y:S01]  /*0120*/  IMAD R3, R3, UR5, R12 ;  /* 0x0000000503037c24 */ /* 0x002fe2000f8e020c */
[----:B------:R-:W1:Y:S03]  /*0130*/  LDCU.64 UR4, c[0x0][0x358] ;  /* 0x00006b00ff0477ac */ /* 0x000e660008000a00 */
[C---:B------:R-:W-:Y:S01]  /*0140*/  IMAD R5, R3.reuse, R14, R5 ;  /* 0x0000000e03057224 */ /* 0x040fe200078e0205 */
[----:B------:R-:W-:-:S04]  /*0150*/  ISETP.NE.AND P0, PT, R3, RZ, P0 ;  /* 0x000000ff0300720c */ /* 0x000fc80000705270 */
[----:B------:R-:W-:Y:S01]  /*0160*/  ISETP.LT.AND P0, PT, R3, R2, P0 ;  /* 0x000000020300720c */ /* 0x000fe20000701270 */
[----:B------:R-:W-:Y:S02]  /*0170*/  IMAD R3, R12, 0x90, R4 ;  /* 0x000000900c037824 */ /* 0x000fe400078e0204 */
[----:B0-----:R-:W-:-:S10]  /*0180*/  IMAD.WIDE R8, R5, 0x8, R6 ;  /* 0x0000000805087825 */ /* 0x001fd400078e0206 */
[----:B-1----:R-:W-:Y:S05]  /*0190*/  @!P0 BRA `(.L_x_1) ;  /* 0x0000000000648947 */ /* 0x002fea0003800000 */
[----:B------:R-:W-:Y:S01]  /*01a0*/  ISETP.NE.AND P1, PT, R32, 0xf, PT ;  /* 0x0000000f2000780c */ /* 0x000fe20003f25270 */
[----:B------:R-:W-:-:S12]  /*01b0*/  BSSY.RECONVERGENT B1, `(.L_x_2) ;  /* 0x0000009000017945 */ /* 0x000fd80003800200 */
[----:B------:R-:W-:Y:S05]  /*01c0*/  @!P1 BRA `(.L_x_3) ;  /* 0x0000000000149947 */ /* 0x000fea0003800000 */
[----:B------:R-:W-:-:S13]  /*01d0*/  ISETP.NE.AND P1, PT, R32, RZ, PT ;  /* 0x000000ff2000720c */ /* 0x000fda0003f25270 */
[----:B------:R-:W-:Y:S05]  /*01e0*/  @P1 BRA `(.L_x_4) ;  /* 0x0000000000141947 */ /* 0x000fea0003800000 */
[----:B------:R-:W2:Y:S04]  /*01f0*/  LDG.E.64 R10, desc[UR4][R8.64+-0x8] ;  /* 0xfffff804080a7981 */ /* 0x000ea8000c1e1b00 */
[----:B--2---:R0:W-:Y:S01]  /*0200*/  STS.64 [R3+0x90], R10 ;  /* 0x0000900a03007388 */ /* 0x0041e20000000a00 */
[----:B------:R-:W-:Y:S05]  /*0210*/  BRA `(.L_x_4) ;  /* 0x0000000000087947 */ /* 0x000fea0003800000 */
.L_x_3:
[----:B------:R-:W2:Y:S04]  /*0220*/  LDG.E.64 R10, desc[UR4][R8.64+0x8] ;  /* 0x00000804080a7981 */ /* 0x000ea8000c1e1b00 */
[----:B--2---:R1:W-:Y:S02]  /*0230*/  STS.64 [R3+0x118], R10 ;  /* 0x0001180a03007388 */ /* 0x0043e40000000a00 */
.L_x_4:
[----:B------:R-:W-:Y:S05]  /*0240*/  BSYNC.RECONVERGENT B1 ;  /* 0x0000000000017941 */ /* 0x000fea0003800200 */
.L_x_2:
[----:B------:R-:W-:-:S13]  /*0250*/  ISETP.NE.AND P1, PT, R12, 0xf, PT ;  /* 0x0000000f0c00780c */ /* 0x000fda0003f25270 */
[----:B------:R-:W-:Y:S05]  /*0260*/  @!P1 BRA `(.L_x_5) ;  /* 0x0000000000209947 */ /* 0x000fea0003800000 */
[----:B------:R-:W-:-:S13]  /*0270*/  ISETP.NE.AND P1, PT, R12, RZ, PT ;  /* 0x000000ff0c00720c */ /* 0x000fda0003f25270 */
[----:B------:R-:W-:Y:S05]  /*0280*/  @P1 BRA `(.L_x_1) ;  /* 0x0000000000281947 */ /* 0x000fea0003800000 */
[----:B01----:R-:W-:-:S04]  /*0290*/  IMAD.IADD R11, R5, 0x1, -R14 ;  /* 0x00000001050b7824 */ /* 0x003fc800078e0a0e */
[----:B------:R-:W-:-:S06]  /*02a0*/  IMAD.WIDE R6, R11, 0x8, R6 ;  /* 0x000000080b067825 */ /* 0x000fcc00078e0206 */
[----:B------:R-:W2:Y:S01]  /*02b0*/  LDG.E.64 R6, desc[UR4][R6.64] ;  /* 0x0000000406067981 */ /* 0x000ea2000c1e1b00 */
[----:B------:R-:W-:-:S05]  /*02c0*/  IMAD R11, R32, 0x8, R4 ;  /* 0x00000008200b7824 */ /* 0x000fca00078e0204 */
[----:B--2---:R2:W-:Y:S01]  /*02d0*/  STS.64 [R11+0x8], R6 ;  /* 0x000008060b007388 */ /* 0x0045e20000000a00 */
[----:B------:R-:W-:Y:S05]  /*02e0*/  BRA `(.L_x_1) ;  /* 0x0000000000107947 */ /* 0x000fea0003800000 */
.L_x_5:
[----:B------:R-:W-:-:S06]  /*02f0*/  IMAD.WIDE R6, R14, 0x8, R8 ;  /* 0x000000080e067825 */ /* 0x000fcc00078e0208 */
[----:B------:R-:W2:Y:S01]  /*0300*/  LDG.E.64 R6, desc[UR4][R6.64] ;  /* 0x0000000406067981 */ /* 0x000ea2000c1e1b00 */
[----:B01----:R-:W-:-:S05]  /*0310*/  IMAD R11, R32, 0x8, R4 ;  /* 0x00000008200b7824 */ /* 0x003fca00078e0204 */
[----:B--2---:R0:W-:Y:S02]  /*0320*/  STS.64 [R11+0x998], R6 ;  /* 0x000998060b007388 */ /* 0x0041e40000000a00 */
.L_x_1:
[----:B------:R-:W-:Y:S05]  /*0330*/  BSYNC.RECONVERGENT B0 ;  /* 0x0000000000007941 */ /* 0x000fea0003800200 */
.L_x_0:
[----:B------:R-:W-:Y:S06]  /*0340*/  BAR.SYNC.DEFER_BLOCKING 0x0 ;  /* 0x0000000000007b1d */ /* 0x000fec0000010000 */
[----:B------:R-:W3:Y:S01]  /*0350*/  LDG.E.64 R8, desc[UR4][R8.64] ;  /* 0x0000000408087981 */ /* 0x000ee2000c1e1b00 */
[----:B------:R-:W-:Y:S01]  /*0360*/  IMAD R32, R32, 0x8, R3 ;  /* 0x0000000820207824 */ /* 0x000fe200078e0203 */
[----:B------:R-:W-:Y:S04]  /*0370*/  BSSY.RECONVERGENT B0, `(.L_x_6) ;  /* 0x00000a4000007945 */ /* 0x000fe80003800200 */
[----:B---3--:R3:W-:Y:S01]  /*0380*/  STS.64 [R32+0x98], R8 ;  /* 0x0000980820007388 */ /* 0x0087e20000000a00 */
[----:B------:R-:W-:Y:S06]  /*0390*/  BAR.SYNC.DEFER_BLOCKING 0x0 ;  /* 0x0000000000007b1d */ /* 0x000fec0000010000 */
[----:B------:R-:W-:Y:S05]  /*03a0*/  @!P0 BRA `(.L_x_7) ;  /* 0x0000000800808947 */ /* 0x000fea0003800000 */
[----:B012---:R-:W0:Y:S08]  /*03b0*/  I2F.F64 R10, R0 ;  /* 0x00000000000a7312 */ /* 0x007e300000201c00 */
[----:B------:R-:W1:Y:S01]  /*03c0*/  I2F.F64 R2, R2 ;  /* 0x0000000200027312 */ /* 0x000e620000201c00 */
[----:B0-----:R-:W-:-:S07]  /*03d0*/  VIADD R6, R11, 0x300402 ;  /* 0x003004020b067836 */ /* 0x001fce0000000000 */
[----:B------:R-:W3:Y:S01]  /*03e0*/  MUFU.RCP64H R7, R11 ;  /* 0x0000000b00077308 */ /* 0x000ee20000001800 */
[----:B------:R-:W-:Y:S01]  /*03f0*/  FSETP.GEU.AND P0, PT, |R6|, 5.8789094863358348022e-39, PT ;  /* 0x004004020600780b */ /* 0x000fe20003f0e200 */
[----:B---3--:R-:W-:-:S08]  /*0400*/  DFMA R8, R6, -R10, 1 ;  /* 0x3ff000000608742b */ /* 0x008fd0000000080a */
[----:B------:R-:W-:-:S08]  /*0410*/  DFMA R8, R8, R8, R8 ;  /* 0x000000080808722b */ /* 0x000fd00000000008 */
[----:B------:R-:W-:-:S08]  /*0420*/  DFMA R8, R6, R8, R6 ;  /* 0x000000080608722b */ /* 0x000fd00000000006 */
[----:B------:R-:W-:-:S08]  /*0430*/  DFMA R14, R8, -R10, 1 ;  /* 0x3ff00000080e742b */ /* 0x000fd0000000080a */
[----:B------:R-:W-:Y:S01]  /*0440*/  DFMA R14, R8, R14, R8 ;  /* 0x0000000e080e722b */ /* 0x000fe20000000008 */
[----:B-1----:R-:W-:Y:S10]  /*0450*/  @P0 BRA `(.L_x_8) ;  /* 0x0000000000200947 */ /* 0x002ff40003800000 */
[----:B------:R-:W-:Y:S01]  /*0460*/  LOP3.LUT R0, R11, 0x7fffffff, RZ, 0xc0, !PT ;  /* 0x7fffffff0b007812 */ /* 0x000fe200078ec0ff */
[----:B------:R-:W-:Y:S02]  /*0470*/  IMAD.MOV.U32 R6, RZ, RZ, R10 ;  /* 0x000000ffff067224 */ /* 0x000fe400078e000a */
[----:B------:R-:W-:Y:S02]  /*0480*/  IMAD.MOV.U32 R7, RZ, RZ, R11 ;  /* 0x000000ffff077224 */ /* 0x000fe400078e000b */
[----:B------:R-:W-:Y:S01]  /*0490*/  VIADD R10, R0, 0xfff00000 ;  /* 0xfff00000000a7836 */ /* 0x000fe20000000000 */
[----:B------:R-:W-:-:S07]  /*04a0*/  MOV R0, 0x4c0 ;  /* 0x000004c000007802 */ /* 0x000fce0000000f00 */
[----:B------:R-:W-:Y:S05]  /*04b0*/  CALL.REL.NOINC `($__internal_0_$__cuda_sm20_dblrcp_rn_slowpath_v3) ;  /* 0x0000000800487944 */ /* 0x000fea0003c00000 */
[----:B------:R-:W-:Y:S01]  /*04c0*/  MOV R14, R8 ;  /* 0x00000008000e7202 */ /* 0x000fe20000000f00 */
[----:B------:R-:W-:-:S07]  /*04d0*/  IMAD.MOV.U32 R15, RZ, RZ, R9 ;  /* 0x000000ffff0f7224 */ /* 0x000fce00078e0009 */
.L_x_8:
[----:B------:R-:W0:Y:S01]  /*04e0*/  MUFU.RCP64H R7, R3 ;  /* 0x0000000300077308 */ /* 0x000e220000001800 */
[----:B------:R-:W-:-:S05]  /*04f0*/  VIADD R6, R3, 0x300402 ;  /* 0x0030040203067836 */ /* 0x000fca0000000000 */
[----:B------:R-:W-:Y:S01]  /*0500*/  FSETP.GEU.AND P0, PT, |R6|, 5.8789094863358348022e-39, PT ;  /* 0x004004020600780b */ /* 0x000fe20003f0e200 */
[----:B0-----:R-:W-:-:S08]  /*0510*/  DFMA R8, R6, -R2, 1 ;  /* 0x3ff000000608742b */ /* 0x001fd00000000802 */
[----:B------:R-:W-:-:S08]  /*0520*/  DFMA R8, R8, R8, R8 ;  /* 0x000000080808722b */ /* 0x000fd00000000008 */
[----:B------:R-:W-:-:S08]  /*0530*/  DFMA R8, R6, R8, R6 ;  /* 0x000000080608722b */ /* 0x000fd00000000006 */
[----:B------:R-:W-:-:S08]  /*0540*/  DFMA R12, R8, -R2, 1 ;  /* 0x3ff00000080c742b */ /* 0x000fd00000000802 */
[----:B------:R-:W-:Y:S01]  /*0550*/  DFMA R12, R8, R12, R8 ;  /* 0x0000000c080c722b */ /* 0x000fe20000000008 */
[----:B------:R-:W-:Y:S10]  /*0560*/  @P0 BRA `(.L_x_9) ;  /* 0x0000000000200947 */ /* 0x000ff40003800000 */
[----:B------:R-:W-:Y:S01]  /*0570*/  LOP3.LUT R0, R3, 0x7fffffff, RZ, 0xc0, !PT ;  /* 0x7fffffff03007812 */ /* 0x000fe200078ec0ff */
[----:B------:R-:W-:Y:S02]  /*0580*/  IMAD.MOV.U32 R6, RZ, RZ, R2 ;  /* 0x000000ffff067224 */ /* 0x000fe400078e0002 */
[----:B------:R-:W-:Y:S02]  /*0590*/  IMAD.MOV.U32 R7, RZ, RZ, R3 ;  /* 0x000000ffff077224 */ /* 0x000fe400078e0003 */
[----:B------:R-:W-:Y:S01]  /*05a0*/  VIADD R10, R0, 0xfff00000 ;  /* 0xfff00000000a7836 */ /* 0x000fe20000000000 */
[----:B------:R-:W-:-:S07]  /*05b0*/  MOV R0, 0x5d0 ;  /* 0x000005d000007802 */ /* 0x000fce0000000f00 */
[----:B------:R-:W-:Y:S05]  /*05c0*/  CALL.REL.NOINC `($__internal_0_$__cuda_sm20_dblrcp_rn_slowpath_v3) ;  /* 0x0000000800047944 */ /* 0x000fea0003c00000 */
[----:B------:R-:W-:Y:S02]  /*05d0*/  IMAD.MOV.U32 R12, RZ, RZ, R8 ;  /* 0x000000ffff0c7224 */ /* 0x000fe400078e0008 */
[----:B------:R-:W-:-:S07]  /*05e0*/  IMAD.MOV.U32 R13, RZ, RZ, R9 ;  /* 0x000000ffff0d7224 */ /* 0x000fce00078e0009 */
.L_x_9:
[----:B------:R-:W0:Y:S01]  /*05f0*/  MUFU.RCP64H R3, R15 ;  /* 0x0000000f00037308 */ /* 0x000e220000001800 */
[----:B------:R-:W-:Y:S01]  /*0600*/  IMAD.MOV.U32 R2, RZ, RZ, 0x1 ;  /* 0x00000001ff027424 */ /* 0x000fe200078e00ff */
[----:B------:R-:W1:Y:S01]  /*0610*/  LDS.64 R10, [R32+0x98] ;  /* 0x00009800200a7984 */ /* 0x000e620000000a00 */
[----:B------:R-:W-:Y:S01]  /*0620*/  FSETP.GEU.AND P1, PT, |R13|, 6.5827683646048100446e-37, PT ;  /* 0x036000000d00780b */ /* 0x000fe20003f2e200 */
[----:B------:R-:W-:Y:S03]  /*0630*/  BSSY.RECONVERGENT B1, `(.L_x_10) ;  /* 0x0000019000017945 */ /* 0x000fe60003800200 */
[----:B0-----:R-:W-:-:S08]  /*0640*/  DFMA R6, R2, -R14, 1 ;  /* 0x3ff000000206742b */ /* 0x001fd0000000080e */
[----:B------:R-:W-:-:S08]  /*0650*/  DFMA R6, R6, R6, R6 ;  /* 0x000000060606722b */ /* 0x000fd00000000006 */
[----:B------:R-:W-:Y:S02]  /*0660*/  DFMA R2, R2, R6, R2 ;  /* 0x000000060202722b */ /* 0x000fe40000000002 */
[----:B------:R-:W0:Y:S06]  /*0670*/  LDS.64 R6, [R32+0xa0] ;  /* 0x0000a00020067984 */ /* 0x000e2c0000000a00 */
[----:B------:R-:W-:Y:S02]  /*0680*/  DFMA R8, R2, -R14, 1 ;  /* 0x3ff000000208742b */ /* 0x000fe4000000080e */
[----:B-1----:R-:W-:-:S06]  /*0690*/  DADD R30, R10, R10 ;  /* 0x000000000a1e7229 */ /* 0x002fcc000000000a */
[----:B------:R-:W-:Y:S02]  /*06a0*/  DFMA R2, R2, R8, R2 ;  /* 0x000000080202722b */ /* 0x000fe40000000002 */
[----:B------:R-:W1:Y:S06]  /*06b0*/  LDS.64 R8, [R32+0x90] ;  /* 0x0000900020087984 */ /* 0x000e6c0000000a00 */
[----:B------:R-:W-:-:S08]  /*06c0*/  DMUL R16, R2, R12 ;  /* 0x0000000c02107228 */ /* 0x000fd00000000000 */
[----:B------:R-:W-:-:S08]  /*06d0*/  DFMA R18, R16, -R14, R12 ;  /* 0x8000000e1012722b */ /* 0x000fd0000000000c */
[----:B------:R-:W-:Y:S02]  /*06e0*/  DFMA R2, R2, R18, R16 ;  /* 0x000000120202722b */ /* 0x000fe40000000010 */
[----:B0-----:R-:W-:-:S08]  /*06f0*/  DADD R6, R30, -R6 ;  /* 0x000000001e067229 */ /* 0x001fd00000000806 */
[----:B------:R-:W-:-:S05]  /*0700*/  FFMA R0, RZ, R15, R3 ;  /* 0x0000000fff007223 */ /* 0x000fca0000000003 */
[----:B------:R-:W-:Y:S01]  /*0710*/  FSETP.GT.AND P0, PT, |R0|, 1.469367938527859385e-39, PT ;  /* 0x001000000000780b */ /* 0x000fe20003f04200 */
[----:B-1----:R-:W-:-:S12]  /*0720*/  DADD R8, R6, -R8 ;  /* 0x0000000006087229 */ /* 0x002fd80000000808 */
[----:B------:R-:W-:Y:S05]  /*0730*/  @P0 BRA P1, `(.L_x_11) ;  /* 0x0000000000200947 */ /* 0x000fea0000800000 */
[----:B------:R-:W-:Y:S01]  /*0740*/  IMAD.MOV.U32 R16, RZ, RZ, R12 ;  /* 0x000000ffff107224 */ /* 0x000fe200078e000c */
[----:B------:R-:W-:Y:S01]  /*0750*/  MOV R17, R13 ;  /* 0x0000000d00117202 */ /* 0x000fe20000000f00 */
[----:B------:R-:W-:Y:S01]  /*0760*/  IMAD.MOV.U32 R20, RZ, RZ, R14 ;  /* 0x000000ffff147224 */ /* 0x000fe200078e000e */
[----:B------:R-:W-:Y:S01]  /*0770*/  MOV R0, 0x7a0 ;  /* 0x000007a000007802 */ /* 0x000fe20000000f00 */
[----:B------:R-:W-:-:S07]  /*0780*/  IMAD.MOV.U32 R21, RZ, RZ, R15 ;  /* 0x000000ffff157224 */ /* 0x000fce00078e000f */
[----:B------:R-:W-:Y:S05]  /*0790*/  CALL.REL.NOINC `($__internal_1_$__cuda_sm20_div_rn_f64_full) ;  /* 0x0000000800287944 */ /* 0x000fea0003c00000 */
[----:B------:R-:W-:Y:S02]  /*07a0*/  IMAD.MOV.U32 R2, RZ, RZ, R4 ;  /* 0x000000ffff027224 */ /* 0x000fe400078e0004 */
[----:B------:R-:W-:-:S07]  /*07b0*/  IMAD.MOV.U32 R3, RZ, RZ, R17 ;  /* 0x000000ffff037224 */ /* 0x000fce00078e0011 */
.L_x_11:
[----:B------:R-:W-:Y:S05]  /*07c0*/  BSYNC.RECONVERGENT B1 ;  /* 0x0000000000017941 */ /* 0x000fea0003800200 */
.L_x_10:
[----:B------:R-:W0:Y:S01]  /*07d0*/  MUFU.RCP64H R7, R13 ;  /* 0x0000000d00077308 */ /* 0x000e220000001800 */
[----:B------:R-:W-:Y:S01]  /*07e0*/  IMAD.MOV.U32 R6, RZ, RZ, 0x1 ;  /* 0x00000001ff067424 */ /* 0x000fe200078e00ff */
[----:B------:R-:W-:Y:S01]  /*07f0*/  FSETP.GEU.AND P1, PT, |R15|, 6.5827683646048100446e-37, PT ;  /* 0x036000000f00780b */ /* 0x000fe20003f2e200 */
[----:B------:R-:W-:Y:S04]  /*0800*/  BSSY.RECONVERGENT B1, `(.L_x_12) ;  /* 0x0000018000017945 */ /* 0x000fe80003800200 */
[----:B0-----:R-:W-:-:S08]  /*0810*/  DFMA R16, R6, -R12, 1 ;  /* 0x3ff000000610742b */ /* 0x001fd0000000080c */
[----:B------:R-:W-:-:S08]  /*0820*/  DFMA R16, R16, R16, R16 ;  /* 0x000000101010722b */ /* 0x000fd00000000010 */
[----:B------:R-:W-:Y:S02]  /*0830*/  DFMA R6, R6, R16, R6 ;  /* 0x000000100606722b */ /* 0x000fe40000000006 */
[----:B------:R-:W0:Y:S06]  /*0840*/  LDS.64 R16, [R32+0x128] ;  /* 0x0001280020107984 */ /* 0x000e2c0000000a00 */
[----:B------:R-:W-:-:S08]  /*0850*/  DFMA R18, R6, -R12, 1 ;  /* 0x3ff000000612742b */ /* 0x000fd0000000080c */
        /* <DEDUP_REMOVED lines=11> */
[----:B------:R-:W-:Y:S01]  /*0910*/  MOV R0, 0x960 ;  /* 0x0000096000007802 */ /* 0x000fe20000000f00 */
[----:B------:R-:W-:Y:S02]  /*0920*/  IMAD.MOV.U32 R17, RZ, RZ, R15 ;  /* 0x000000ffff117224 */ /* 0x000fe400078e000f */
[----:B------:R-:W-:Y:S02]  /*0930*/  IMAD.MOV.U32 R20, RZ, RZ, R12 ;  /* 0x000000ffff147224 */ /* 0x000fe400078e000c */
[----:B------:R-:W-:-:S07]  /*0940*/  IMAD.MOV.U32 R21, RZ, RZ, R13 ;  /* 0x000000ffff157224 */ /* 0x000fce00078e000d */
[----:B------:R-:W-:Y:S05]  /*0950*/  CALL.REL.NOINC `($__internal_1_$__cuda_sm20_div_rn_f64_full) ;  /* 0x0000000400b87944 */ /* 0x000fea0003c00000 */
[----:B------:R-:W-:Y:S01]  /*0960*/  MOV R6, R4 ;  /* 0x0000000400067202 */ /* 0x000fe20000000f00 */
[----:B------:R-:W-:-:S07]  /*0970*/  IMAD.MOV.U32 R7, RZ, RZ, R17 ;  /* 0x000000ffff077224 */ /* 0x000fce00078e0011 */
.L_x_13:
[----:B------:R-:W-:Y:S05]  /*0980*/  BSYNC.RECONVERGENT B1 ;  /* 0x0000000000017941 */ /* 0x000fea0003800200 */
.L_x_12:
[----:B------:R-:W-:Y:S01]  /*0990*/  IMAD.MOV.U32 R12, RZ, RZ, 0x652b82fe ;  /* 0x652b82feff0c7424 */ /* 0x000fe200078e00ff */
[----:B------:R-:W-:Y:S01]  /*09a0*/  UMOV UR6, 0xfefa39ef ;  /* 0xfefa39ef00067882 */ /* 0x000fe20000000000 */
[----:B------:R-:W-:Y:S01]  /*09b0*/  IMAD.MOV.U32 R13, RZ, RZ, 0x3ff71547 ;  /* 0x3ff71547ff0d7424 */ /* 0x000fe200078e00ff */
[----:B------:R-:W-:Y:S01]  /*09c0*/  UMOV UR7, 0x3fe62e42 ;  /* 0x3fe62e4200077882 */ /* 0x000fe20000000000 */
[----:B------:R-:W-:Y:S01]  /*09d0*/  FSETP.GEU.AND P0, PT, |R11|, 4.1917929649353027344, PT ;  /* 0x4086232b0b00780b */ /* 0x000fe20003f0e200 */
[----:B------:R-:W-:Y:S03]  /*09e0*/  BSSY.RECONVERGENT B1, `(.L_x_14) ;  /* 0x0000036000017945 */ /* 0x000fe60003800200 */
[----:B------:R-:W-:-:S08]  /*09f0*/  DFMA R12, R10, R12, 6.75539944105574400000e+15 ;  /* 0x433800000a0c742b */ /* 0x000fd0000000000c */
[----:B------:R-:W-:-:S08]  /*0a00*/  DADD R14, R12, -6.75539944105574400000e+15 ;  /* 0xc33800000c0e7429 */ /* 0x000fd00000000000 */
[----:B------:R-:W-:Y:S01]  /*0a10*/  DFMA R16, R14, -UR6, R10 ;  /* 0x800000060e107c2b */ /* 0x000fe2000800000a */
[----:B------:R-:W-:Y:S01]  /*0a20*/  UMOV UR6, 0x3b39803f ;  /* 0x3b39803f00067882 */ /* 0x000fe20000000000 */
[----:B------:R-:W-:-:S06]  /*0a30*/  UMOV UR7, 0x3c7abc9e ;  /* 0x3c7abc9e00077882 */ /* 0x000fcc0000000000 */
[----:B------:R-:W-:Y:S01]  /*0a40*/  DFMA R14, R14, -UR6, R16 ;  /* 0x800000060e0e7c2b */ /* 0x000fe20008000010 */
[----:B------:R-:W-:Y:S01]  /*0a50*/  UMOV UR6, 0x69ce2bdf ;  /* 0x69ce2bdf00067882 */ /* 0x000fe20000000000 */
[----:B------:R-:W-:Y:S01]  /*0a60*/  IMAD.MOV.U32 R16, RZ, RZ, -0x35dec16 ;  /* 0xfca213eaff107424 */ /* 0x000fe200078e00ff */
[----:B------:R-:W-:Y:S01]  /*0a70*/  UMOV UR7, 0x3e5ade15 ;  /* 0x3e5ade1500077882 */ /* 0x000fe20000000000 */
[----:B------:R-:W-:-:S06]  /*0a80*/  IMAD.MOV.U32 R17, RZ, RZ, 0x3e928af3 ;  /* 0x3e928af3ff117424 */ /* 0x000fcc00078e00ff */
[----:B------:R-:W-:Y:S01]  /*0a90*/  DFMA R16, R14, UR6, R16 ;  /* 0x000000060e107c2b */ /* 0x000fe20008000010 */
[----:B------:R-:W-:Y:S01]  /*0aa0*/  UMOV UR6, 0x62401315 ;  /* 0x6240131500067882 */ /* 0x000fe20000000000 */
[----:B------:R-:W-:-:S06]  /*0ab0*/  UMOV UR7, 0x3ec71dee ;  /* 0x3ec71dee00077882 */ /* 0x000fcc0000000000 */
[----:B------:R-:W-:Y:S01]  /*0ac0*/  DFMA R16, R14, R16, UR6 ;  /* 0x000000060e107e2b */ /* 0x000fe20008000010 */
        /* <DEDUP_REMOVED lines=20> */
[----:B------:R-:W-:-:S08]  /*0c10*/  DFMA R16, R14, R16, UR6 ;  /* 0x000000060e107e2b */ /* 0x000fd00008000010 */
[C---:B------:R-:W-:Y:S02]  /*0c20*/  DFMA R18, R14.reuse, R16, 1 ;  /* 0x3ff000000e12742b */ /* 0x040fe40000000010 */
[----:B------:R-:W0:Y:S06]  /*0c30*/  LDC.64 R16, c[0x0][0x388] ;  /* 0x0000e200ff107b82 */ /* 0x000e2c0000000a00 */
[----:B------:R-:W-:-:S10]  /*0c40*/  DFMA R18, R14, R18, 1 ;  /* 0x3ff000000e12742b */ /* 0x000fd40000000012 */
[----:B------:R-:W-:Y:S02]  /*0c50*/  IMAD R15, R12, 0x100000, R19 ;  /* 0x001000000c0f7824 */ /* 0x000fe400078e0213 */
[----:B------:R-:W-:Y:S01]  /*0c60*/  IMAD.MOV.U32 R14, RZ, RZ, R18 ;  /* 0x000000ffff0e7224 */ /* 0x000fe200078e0012 */
[----:B------:R-:W-:Y:S06]  /*0c70*/  @!P0 BRA `(.L_x_15) ;  /* 0x0000000000308947 */ /* 0x000fec0003800000 */
[----:B------:R-:W-:Y:S01]  /*0c80*/  FSETP.GEU.AND P1, PT, |R11|, 4.2275390625, PT ;  /* 0x408748000b00780b */ /* 0x000fe20003f2e200 */
[C---:B------:R-:W-:Y:S02]  /*0c90*/  DADD R14, R10.reuse, +INF ;  /* 0x7ff000000a0e7429 */ /* 0x040fe40000000000 */
[----:B------:R-:W-:-:S08]  /*0ca0*/  DSETP.GEU.AND P0, PT, R10, RZ, PT ;  /* 0x000000ff0a00722a */ /* 0x000fd00003f0e000 */
[----:B------:R-:W-:Y:S02]  /*0cb0*/  FSEL R14, R14, RZ, P0 ;  /* 0x000000ff0e0e7208 */ /* 0x000fe40000000000 */
[----:B------:R-:W-:Y:S02]  /*0cc0*/  @!P1 LEA.HI R0, R12, R12, RZ, 0x1 ;  /* 0x0000000c0c009211 */ /* 0x000fe400078f08ff */
[----:B------:R-:W-:Y:S02]  /*0cd0*/  FSEL R15, R15, RZ, P0 ;  /* 0x000000ff0f0f7208 */ /* 0x000fe40000000000 */
[----:B------:R-:W-:-:S05]  /*0ce0*/  @!P1 SHF.R.S32.HI R11, RZ, 0x1, R0 ;  /* 0x00000001ff0b9819 */ /* 0x000fca0000011400 */
[----:B------:R-:W-:Y:S02]  /*0cf0*/  @!P1 IMAD.IADD R10, R12, 0x1, -R11 ;  /* 0x000000010c0a9824 */ /* 0x000fe400078e0a0b */
[----:B------:R-:W-:-:S03]  /*0d00*/  @!P1 IMAD R19, R11, 0x100000, R19 ;  /* 0x001000000b139824 */ /* 0x000fc600078e0213 */
[----:B------:R-:W-:Y:S02]  /*0d10*/  @!P1 LEA R11, R10, 0x3ff00000, 0x14 ;  /* 0x3ff000000a0b9811 */ /* 0x000fe400078ea0ff */
[----:B------:R-:W-:-:S06]  /*0d20*/  @!P1 MOV R10, RZ ;  /* 0x000000ff000a9202 */ /* 0x000fcc0000000f00 */
[----:B------:R-:W-:-:S11]  /*0d30*/  @!P1 DMUL R14, R18, R10 ;  /* 0x0000000a120e9228 */ /* 0x000fd60000000000 */
.L_x_15:
[----:B------:R-:W-:Y:S05]  /*0d40*/  BSYNC.RECONVERGENT B1 ;  /* 0x0000000000017941 */ /* 0x000fea0003800200 */
.L_x_14:
[----:B------:R-:W1:Y:S01]  /*0d50*/  LDCU.64 UR6, c[0x0][0x398] ;  /* 0x00007300ff0677ac */ /* 0x000e620008000a00 */
[----:B------:R-:W-:Y:S01]  /*0d60*/  DMUL R30, R30, R6 ;  /* 0x000000061e1e7228 */ /* 0x000fe20000000000 */
[----:B0-----:R-:W-:-:S07]  /*0d70*/  IMAD.WIDE R16, R5, 0x8, R16 ;  /* 0x0000000805107825 */ /* 0x001fce00078e0210 */
[----:B------:R-:W-:-:S08]  /*0d80*/  DFMA R8, R8, R2, R30 ;  /* 0x000000020808722b */ /* 0x000fd0000000001e */
[----:B-1----:R-:W-:-:S07]  /*0d90*/  DFMA R14, -R14, UR6, R8 ;  /* 0x000000060e0e7c2b */ /* 0x002fce0008000108 */
[----:B------:R4:W-:Y:S04]  /*0da0*/  STG.E.64 desc[UR4][R16.64], R14 ;  /* 0x0000000e10007986 */ /* 0x0009e8000c101b04 */
.L_x_7:
[----:B------:R-:W-:Y:S05]  /*0db0*/  BSYNC.RECONVERGENT B0 ;  /* 0x0000000000007941 */ /* 0x000fea0003800200 */
.L_x_6:
[----:B------:R-:W-:Y:S06]  /*0dc0*/  BAR.SYNC.DEFER_BLOCKING 0x0 ;  /* 0x0000000000007b1d */ /* 0x000fec0000010000 */
[----:B------:R-:W-:Y:S05]  /*0dd0*/  EXIT ;  /* 0x000000000000794d */ /* 0x000fea0003800000 */
        .weak           $__internal_0_$__cuda_sm20_dblrcp_rn_slowpath_v3
        .type           $__internal_0_$__cuda_sm20_dblrcp_rn_slowpath_v3,@function
        .size           $__internal_0_$__cuda_sm20_dblrcp_rn_slowpath_v3,($__internal_1_$__cuda_sm20_div_rn_f64_full - $__internal_0_$__cuda_sm20_dblrcp_rn_slowpath_v3)
$__internal_0_$__cuda_sm20_dblrcp_rn_slowpath_v3:
[----:B------:R-:W-:-:S14]  /*0de0*/  DSETP.GTU.AND P0, PT, |R6|, +INF , PT ;  /* 0x7ff000000600742a */ /* 0x000fdc0003f0c200 */
[----:B------:R-:W-:Y:S05]  /*0df0*/  @P0 BRA `(.L_x_16) ;  /* 0x00000000007c0947 */ /* 0x000fea0003800000 */
[----:B------:R-:W-:-:S05]  /*0e00*/  LOP3.LUT R11, R7, 0x7fffffff, RZ, 0xc0, !PT ;  /* 0x7fffffff070b7812 */ /* 0x000fca00078ec0ff */
[----:B------:R-:W-:-:S05]  /*0e10*/  VIADD R4, R11, 0xffffffff ;  /* 0xffffffff0b047836 */ /* 0x000fca0000000000 */
[----:B------:R-:W-:-:S13]  /*0e20*/  ISETP.GE.U32.AND P0, PT, R4, 0x7fefffff, PT ;  /* 0x7fefffff0400780c */ /* 0x000fda0003f06070 */
[----:B------:R-:W-:Y:S01]  /*0e30*/  @P0 LOP3.LUT R9, R7, 0x7ff00000, RZ, 0x3c, !PT ;  /* 0x7ff0000007090812 */ /* 0x000fe200078e3cff */
[----:B------:R-:W-:Y:S01]  /*0e40*/  @P0 IMAD.MOV.U32 R8, RZ, RZ, RZ ;  /* 0x000000ffff080224 */ /* 0x000fe200078e00ff */
[----:B------:R-:W-:Y:S06]  /*0e50*/  @P0 BRA `(.L_x_17) ;  /* 0x00000000006c0947 */ /* 0x000fec0003800000 */
[----:B------:R-:W-:-:S13]  /*0e60*/  ISETP.GE.U32.AND P0, PT, R11, 0x1000001, PT ;  /* 0x010000010b00780c */ /* 0x000fda0003f06070 */
[----:B------:R-:W-:Y:S05]  /*0e70*/  @!P0 BRA `(.L_x_18) ;  /* 0x0000000000348947 */ /* 0x000fea0003800000 */
[----:B------:R-:W-:Y:S02]  /*0e80*/  VIADD R9, R7, 0xc0200000 ;  /* 0xc020000007097836 */ /* 0x000fe40000000000 */
[----:B------:R-:W-:Y:S02]  /*0e90*/  IMAD.MOV.U32 R8, RZ, RZ, R6 ;  /* 0x000000ffff087224 */ /* 0x000fe400078e0006 */
[----:B------:R-:W0:Y:S04]  /*0ea0*/  MUFU.RCP64H R11, R9 ;  /* 0x00000009000b7308 */ /* 0x000e280000001800 */
[----:B0-----:R-:W-:-:S08]  /*0eb0*/  DFMA R12, -R8, R10, 1 ;  /* 0x3ff00000080c742b */ /* 0x001fd0000000010a */
[----:B------:R-:W-:-:S08]  /*0ec0*/  DFMA R12, R12, R12, R12 ;  /* 0x0000000c0c0c722b */ /* 0x000fd0000000000c */
[----:B------:R-:W-:-:S08]  /*0ed0*/  DFMA R12, R10, R12, R10 ;  /* 0x0000000c0a0c722b */ /* 0x000fd0000000000a */
[----:B------:R-:W-:-:S08]  /*0ee0*/  DFMA R10, -R8, R12, 1 ;  /* 0x3ff00000080a742b */ /* 0x000fd0000000010c */
[----:B------:R-:W-:-:S08]  /*0ef0*/  DFMA R10, R12, R10, R12 ;  /* 0x0000000a0c0a722b */ /* 0x000fd0000000000c */
[----:B------:R-:W-:-:S08]  /*0f00*/  DMUL R10, R10, 2.2250738585072013831e-308 ;  /* 0x001000000a0a7828 */ /* 0x000fd00000000000 */
[----:B------:R-:W-:-:S08]  /*0f10*/  DFMA R6, -R6, R10, 1 ;  /* 0x3ff000000606742b */ /* 0x000fd0000000010a */
[----:B------:R-:W-:-:S08]  /*0f20*/  DFMA R6, R6, R6, R6 ;  /* 0x000000060606722b */ /* 0x000fd00000000006 */
[----:B------:R-:W-:Y:S01]  /*0f30*/  DFMA R8, R10, R6, R10 ;  /* 0x000000060a08722b */ /* 0x000fe2000000000a */
[----:B------:R-:W-:Y:S10]  /*0f40*/  BRA `(.L_x_17) ;  /* 0x0000000000307947 */ /* 0x000ff40003800000 */
.L_x_18:
[----:B------:R-:W-:Y:S01]  /*0f50*/  DMUL R6, R6, 8.11296384146066816958e+31 ;  /* 0x4690000006067828 */ /* 0x000fe20000000000 */
[----:B------:R-:W-:-:S05]  /*0f60*/  IMAD.MOV.U32 R8, RZ, RZ, R10 ;  /* 0x000000ffff087224 */ /* 0x000fca00078e000a */
[----:B------:R-:W0:Y:S02]  /*0f70*/  MUFU.RCP64H R9, R7 ;  /* 0x0000000700097308 */ /* 0x000e240000001800 */
[----:B0-----:R-:W-:-:S08]  /*0f80*/  DFMA R10, -R6, R8, 1 ;  /* 0x3ff00000060a742b */ /* 0x001fd00000000108 */
[----:B------:R-:W-:-:S08]  /*0f90*/  DFMA R10, R10, R10, R10 ;  /* 0x0000000a0a0a722b */ /* 0x000fd0000000000a */
[----:B------:R-:W-:-:S08]  /*0fa0*/  DFMA R10, R8, R10, R8 ;  /* 0x0000000a080a722b */ /* 0x000fd00000000008 */
[----:B------:R-:W-:-:S08]  /*0fb0*/  DFMA R8, -R6, R10, 1 ;  /* 0x3ff000000608742b */ /* 0x000fd0000000010a */
[----:B------:R-:W-:-:S08]  /*0fc0*/  DFMA R8, R10, R8, R10 ;  /* 0x000000080a08722b */ /* 0x000fd0000000000a */
[----:B------:R-:W-:Y:S01]  /*0fd0*/  DMUL R8, R8, 8.11296384146066816958e+31 ;  /* 0x4690000008087828 */ /* 0x000fe20000000000 */
[----:B------:R-:W-:Y:S10]  /*0fe0*/  BRA `(.L_x_17) ;  /* 0x0000000000087947 */ /* 0x000ff40003800000 */
.L_x_16:
[----:B------:R-:W-:Y:S01]  /*0ff0*/  LOP3.LUT R9, R7, 0x80000, RZ, 0xfc, !PT ;  /* 0x0008000007097812 */ /* 0x000fe200078efcff */
[----:B------:R-:W-:-:S07]  /*1000*/  IMAD.MOV.U32 R8, RZ, RZ, R6 ;  /* 0x000000ffff087224 */ /* 0x000fce00078e0006 */
.L_x_17:
[----:B------:R-:W-:Y:S02]  /*1010*/  IMAD.MOV.U32 R6, RZ, RZ, R0 ;  /* 0x000000ffff067224 */ /* 0x000fe400078e0000 */
[----:B------:R-:W-:-:S04]  /*1020*/  IMAD.MOV.U32 R7, RZ, RZ, 0x0 ;  /* 0x00000000ff077424 */ /* 0x000fc800078e00ff */
[----:B------:R-:W-:Y:S05]  /*1030*/  RET.REL.NODEC R6 `(temperature_update16x16) ;  /* 0xffffffec06f07950 */ /* 0x000fea0003c3ffff */
        .weak           $__internal_1_$__cuda_sm20_div_rn_f64_full
        .type           $__internal_1_$__cuda_sm20_div_rn_f64_full,@function
        .size           $__internal_1_$__cuda_sm20_div_rn_f64_full,(.L_x_26 - $__internal_1_$__cuda_sm20_div_rn_f64_full)
$__internal_1_$__cuda_sm20_div_rn_f64_full:
[----:B------:R-:W-:Y:S01]  /*1040*/  FSETP.GEU.AND P2, PT, |R17|, 1.469367938527859385e-39, PT ;  /* 0x001000001100780b */ /* 0x000fe20003f4e200 */
[----:B------:R-:W-:Y:S01]  /*1050*/  IMAD.MOV.U32 R6, RZ, RZ, 0x1ca00000 ;  /* 0x1ca00000ff067424 */ /* 0x000fe200078e00ff */
[C---:B------:R-:W-:Y:S01]  /*1060*/  FSETP.GEU.AND P0, PT, |R21|.reuse, 1.469367938527859385e-39, PT ;  /* 0x001000001500780b */ /* 0x040fe20003f0e200 */
[----:B------:R-:W-:Y:S01]  /*1070*/  IMAD.MOV.U32 R22, RZ, RZ, R16 ;  /* 0x000000ffff167224 */ /* 0x000fe200078e0010 */
[----:B------:R-:W-:Y:S01]  /*1080*/  LOP3.LUT R18, R21, 0x800fffff, RZ, 0xc0, !PT ;  /* 0x800fffff15127812 */ /* 0x000fe200078ec0ff */
[----:B------:R-:W-:Y:S01]  /*1090*/  IMAD.MOV.U32 R26, RZ, RZ, 0x1 ;  /* 0x00000001ff1a7424 */ /* 0x000fe200078e00ff */
[----:B------:R-:W-:Y:S01]  /*10a0*/  LOP3.LUT R4, R17, 0x7ff00000, RZ, 0xc0, !PT ;  /* 0x7ff0000011047812 */ /* 0x000fe200078ec0ff */
[----:B------:R-:W-:Y:S01]  /*10b0*/  BSSY.RECONVERGENT B2, `(.L_x_19) ;  /* 0x0000051000027945 */ /* 0x000fe20003800200 */
[----:B------:R-:W-:Y:S02]  /*10c0*/  LOP3.LUT R19, R18, 0x3ff00000, RZ, 0xfc, !PT ;  /* 0x3ff0000012137812 */ /* 0x000fe400078efcff */
[----:B------:R-:W-:-:S02]  /*10d0*/  MOV R18, R20 ;  /* 0x0000001400127202 */ /* 0x000fc40000000f00 */
[C---:B------:R-:W-:Y:S01]  /*10e0*/  LOP3.LUT R7, R21.reuse, 0x7ff00000, RZ, 0xc0, !PT ;  /* 0x7ff0000015077812 */ /* 0x040fe200078ec0ff */
[----:B------:R-:W-:Y:S01]  /*10f0*/  @!P2 IMAD.MOV.U32 R24, RZ, RZ, RZ ;  /* 0x000000ffff18a224 */ /* 0x000fe200078e00ff */
[----:B------:R-:W-:Y:S01]  /*1100*/  @!P2 LOP3.LUT R23, R21, 0x7ff00000, RZ, 0xc0, !PT ;  /* 0x7ff000001517a812 */ /* 0x000fe200078ec0ff */
[----:B------:R-:W-:Y:S01]  /*1110*/  @!P0 DMUL R18, R20, 8.98846567431157953865e+307 ;  /* 0x7fe0000014128828 */ /* 0x000fe20000000000 */
[C---:B------:R-:W-:Y:S02]  /*1120*/  ISETP.GE.U32.AND P1, PT, R4.reuse, R7, PT ;  /* 0x000000070400720c */ /* 0x040fe40003f26070 */
[----:B------:R-:W-:Y:S02]  /*1130*/  @!P2 ISETP.GE.U32.AND P3, PT, R4, R23, PT ;  /* 0x000000170400a20c */ /* 0x000fe40003f66070 */
[C---:B------:R-:W-:Y:S01]  /*1140*/  SEL R23, R6.reuse, 0x63400000, !P1 ;  /* 0x6340000006177807 */ /* 0x040fe20004800000 */
[----:B------:R-:W0:Y:S01]  /*1150*/  MUFU.RCP64H R27, R19 ;  /* 0x00000013001b7308 */ /* 0x000e220000001800 */
[----:B------:R-:W-:-:S02]  /*1160*/  @!P2 SEL R25, R6, 0x63400000, !P3 ;  /* 0x634000000619a807 */ /* 0x000fc40005800000 */
[--C-:B------:R-:W-:Y:S02]  /*1170*/  LOP3.LUT R23, R23, 0x800fffff, R17.reuse, 0xf8, !PT ;  /* 0x800fffff17177812 */ /* 0x100fe400078ef811 */
[----:B------:R-:W-:-:S04]  /*1180*/  @!P2 LOP3.LUT R25, R25, 0x80000000, R17, 0xf8, !PT ;  /* 0x800000001919a812 */ /* 0x000fc800078ef811 */
[----:B------:R-:W-:-:S06]  /*1190*/  @!P2 LOP3.LUT R25, R25, 0x100000, RZ, 0xfc, !PT ;  /* 0x001000001919a812 */ /* 0x000fcc00078efcff */
[----:B------:R-:W-:Y:S02]  /*11a0*/  @!P2 DFMA R22, R22, 2, -R24 ;  /* 0x400000001616a82b */ /* 0x000fe40000000818 */
[----:B0-----:R-:W-:-:S08]  /*11b0*/  DFMA R24, R26, -R18, 1 ;  /* 0x3ff000001a18742b */ /* 0x001fd00000000812 */
[----:B------:R-:W-:-:S08]  /*11c0*/  DFMA R24, R24, R24, R24 ;  /* 0x000000181818722b */ /* 0x000fd00000000018 */
[----:B------:R-:W-:-:S08]  /*11d0*/  DFMA R24, R26, R24, R26 ;  /* 0x000000181a18722b */ /* 0x000fd0000000001a */
[----:B------:R-:W-:-:S08]  /*11e0*/  DFMA R26, R24, -R18, 1 ;  /* 0x3ff00000181a742b */ /* 0x000fd00000000812 */
[----:B------:R-:W-:-:S08]  /*11f0*/  DFMA R24, R24, R26, R24 ;  /* 0x0000001a1818722b */ /* 0x000fd00000000018 */
[----:B------:R-:W-:-:S08]  /*1200*/  DMUL R26, R24, R22 ;  /* 0x00000016181a7228 */ /* 0x000fd00000000000 */
[----:B------:R-:W-:-:S08]  /*1210*/  DFMA R28, R26, -R18, R22 ;  /* 0x800000121a1c722b */ /* 0x000fd00000000016 */
[----:B------:R-:W-:Y:S01]  /*1220*/  DFMA R28, R24, R28, R26 ;  /* 0x0000001c181c722b */ /* 0x000fe2000000001a */
[----:B------:R-:W-:Y:S01]  /*1230*/  IMAD.MOV.U32 R25, RZ, RZ, R4 ;  /* 0x000000ffff197224 */ /* 0x000fe200078e0004 */
[----:B------:R-:W-:Y:S01]  /*1240*/  @!P2 LOP3.LUT R25, R23, 0x7ff00000, RZ, 0xc0, !PT ;  /* 0x7ff000001719a812 */ /* 0x000fe200078ec0ff */
[----:B------:R-:W-:Y:S01]  /*1250*/  IMAD.MOV.U32 R24, RZ, RZ, R7 ;  /* 0x000000ffff187224 */ /* 0x000fe200078e0007 */
[----:B------:R-:W-:-:S03]  /*1260*/  @!P0 LOP3.LUT R24, R19, 0x7ff00000, RZ, 0xc0, !PT ;  /* 0x7ff0000013188812 */ /* 0x000fc600078ec0ff */
[----:B------:R-:W-:-:S05]  /*1270*/  VIADD R7, R25, 0xffffffff ;  /* 0xffffffff19077836 */ /* 0x000fca0000000000 */
[----:B------:R-:W-:Y:S01]  /*1280*/  ISETP.GT.U32.AND P0, PT, R7, 0x7feffffe, PT ;  /* 0x7feffffe0700780c */ /* 0x000fe20003f04070 */
[----:B------:R-:W-:-:S05]  /*1290*/  VIADD R7, R24, 0xffffffff ;  /* 0xffffffff18077836 */ /* 0x000fca0000000000 */
[----:B------:R-:W-:-:S13]  /*12a0*/  ISETP.GT.U32.OR P0, PT, R7, 0x7feffffe, P0 ;  /* 0x7feffffe0700780c */ /* 0x000fda0000704470 */
[----:B------:R-:W-:Y:S05]  /*12b0*/  @P0 BRA `(.L_x_20) ;  /* 0x00000000006c0947 */ /* 0x000fea0003800000 */
[----:B------:R-:W-:Y:S01]  /*12c0*/  LOP3.LUT R17, R21, 0x7ff00000, RZ, 0xc0, !PT ;  /* 0x7ff0000015117812 */ /* 0x000fe200078ec0ff */
[----:B------:R-:W-:-:S03]  /*12d0*/  IMAD.MOV.U32 R16, RZ, RZ, RZ ;  /* 0x000000ffff107224 */ /* 0x000fc600078e00ff */
[CC--:B------:R-:W-:Y:S02]  /*12e0*/  VIADDMNMX R7, R4.reuse, -R17.reuse, 0xb9600000, !PT ;  /* 0xb960000004077446 */ /* 0x0c0fe40007800911 */
[----:B------:R-:W-:Y:S02]  /*12f0*/  ISETP.GE.U32.AND P0, PT, R4, R17, PT ;  /* 0x000000110400720c */ /* 0x000fe40003f06070 */
[----:B------:R-:W-:Y:S02]  /*1300*/  VIMNMX R4, PT, PT, R7, 0x46a00000, PT ;  /* 0x46a0000007047848 */ /* 0x000fe40003fe0100 */
[----:B------:R-:W-:-:S04]  /*1310*/  SEL R7, R6, 0x63400000, !P0 ;  /* 0x6340000006077807 */ /* 0x000fc80004000000 */
[----:B------:R-:W-:-:S05]  /*1320*/  IADD3 R4, PT, PT, -R7, R4, RZ ;  /* 0x0000000407047210 */ /* 0x000fca0007ffe1ff */
[----:B------:R-:W-:-:S06]  /*1330*/  VIADD R17, R4, 0x7fe00000 ;  /* 0x7fe0000004117836 */ /* 0x000fcc0000000000 */
[----:B------:R-:W-:-:S10]  /*1340*/  DMUL R6, R28, R16 ;  /* 0x000000101c067228 */ /* 0x000fd40000000000 */
[----:B------:R-:W-:-:S13]  /*1350*/  FSETP.GTU.AND P0, PT, |R7|, 1.469367938527859385e-39, PT ;  /* 0x001000000700780b */ /* 0x000fda0003f0c200 */
[----:B------:R-:W-:Y:S05]  /*1360*/  @P0 BRA `(.L_x_21) ;  /* 0x0000000000940947 */ /* 0x000fea0003800000 */
[----:B------:R-:W-:Y:S01]  /*1370*/  DFMA R18, R28, -R18, R22 ;  /* 0x800000121c12722b */ /* 0x000fe20000000016 */
[----:B------:R-:W-:-:S09]  /*1380*/  IMAD.MOV.U32 R16, RZ, RZ, RZ ;  /* 0x000000ffff107224 */ /* 0x000fd200078e00ff */
[C---:B------:R-:W-:Y:S02]  /*1390*/  FSETP.NEU.AND P0, PT, R19.reuse, RZ, PT ;  /* 0x000000ff1300720b */ /* 0x040fe40003f0d000 */
[----:B------:R-:W-:-:S04]  /*13a0*/  LOP3.LUT R21, R19, 0x80000000, R21, 0x48, !PT ;  /* 0x8000000013157812 */ /* 0x000fc800078e4815 */
[----:B------:R-:W-:-:S07]  /*13b0*/  LOP3.LUT R17, R21, R17, RZ, 0xfc, !PT ;  /* 0x0000001115117212 */ /* 0x000fce00078efcff */
[----:B------:R-:W-:Y:S05]  /*13c0*/  @!P0 BRA `(.L_x_21) ;  /* 0x00000000007c8947 */ /* 0x000fea0003800000 */
[----:B------:R-:W-:Y:S01]  /*13d0*/  IMAD.MOV R19, RZ, RZ, -R4 ;  /* 0x000000ffff137224 */ /* 0x000fe200078e0a04 */
[----:B------:R-:W-:Y:S01]  /*13e0*/  DMUL.RP R16, R28, R16 ;  /* 0x000000101c107228 */ /* 0x000fe20000008000 */
[----:B------:R-:W-:-:S06]  /*13f0*/  IMAD.MOV.U32 R18, RZ, RZ, RZ ;  /* 0x000000ffff127224 */ /* 0x000fcc00078e00ff */
[----:B------:R-:W-:-:S03]  /*1400*/  DFMA R18, R6, -R18, R28 ;  /* 0x800000120612722b */ /* 0x000fc6000000001c */
[----:B------:R-:W-:-:S03]  /*1410*/  LOP3.LUT R21, R17, R21, RZ, 0x3c, !PT ;  /* 0x0000001511157212 */ /* 0x000fc600078e3cff */
[----:B------:R-:W-:-:S04]  /*1420*/  IADD3 R18, PT, PT, -R4, -0x43300000, RZ ;  /* 0xbcd0000004127810 */ /* 0x000fc80007ffe1ff */
[----:B------:R-:W-:-:S04]  /*1430*/  FSETP.NEU.AND P0, PT, |R19|, R18, PT ;  /* 0x000000121300720b */ /* 0x000fc80003f0d200 */
[----:B------:R-:W-:Y:S02]  /*1440*/  FSEL R6, R16, R6, !P0 ;  /* 0x0000000610067208 */ /* 0x000fe40004000000 */
[----:B------:R-:W-:Y:S01]  /*1450*/  FSEL R7, R21, R7, !P0 ;  /* 0x0000000715077208 */ /* 0x000fe20004000000 */
[----:B------:R-:W-:Y:S06]  /*1460*/  BRA `(.L_x_21) ;  /* 0x0000000000547947 */ /* 0x000fec0003800000 */
.L_x_20:
[----:B------:R-:W-:-:S14]  /*1470*/  DSETP.NAN.AND P0, PT, R16, R16, PT ;  /* 0x000000101000722a */ /* 0x000fdc0003f08000 */
[----:B------:R-:W-:Y:S05]  /*1480*/  @P0 BRA `(.L_x_22) ;  /* 0x0000000000440947 */ /* 0x000fea0003800000 */
[----:B------:R-:W-:-:S14]  /*1490*/  DSETP.NAN.AND P0, PT, R20, R20, PT ;  /* 0x000000141400722a */ /* 0x000fdc0003f08000 */
[----:B------:R-:W-:Y:S05]  /*14a0*/  @P0 BRA `(.L_x_23) ;  /* 0x0000000000300947 */ /* 0x000fea0003800000 */
[----:B------:R-:W-:Y:S01]  /*14b0*/  ISETP.NE.AND P0, PT, R25, R24, PT ;  /* 0x000000181900720c */ /* 0x000fe20003f05270 */
[----:B------:R-:W-:Y:S02]  /*14c0*/  IMAD.MOV.U32 R6, RZ, RZ, 0x0 ;  /* 0x00000000ff067424 */ /* 0x000fe400078e00ff */
[----:B------:R-:W-:-:S10]  /*14d0*/  IMAD.MOV.U32 R7, RZ, RZ, -0x80000 ;  /* 0xfff80000ff077424 */ /* 0x000fd400078e00ff */
[----:B------:R-:W-:Y:S05]  /*14e0*/  @!P0 BRA `(.L_x_21) ;  /* 0x0000000000348947 */ /* 0x000fea0003800000 */
[----:B------:R-:W-:Y:S02]  /*14f0*/  ISETP.NE.AND P0, PT, R25, 0x7ff00000, PT ;  /* 0x7ff000001900780c */ /* 0x000fe40003f05270 */
[----:B------:R-:W-:Y:S02]  /*1500*/  LOP3.LUT R7, R17, 0x80000000, R21, 0x48, !PT ;  /* 0x8000000011077812 */ /* 0x000fe400078e4815 */
[----:B------:R-:W-:-:S13]  /*1510*/  ISETP.EQ.OR P0, PT, R24, RZ, !P0 ;  /* 0x000000ff1800720c */ /* 0x000fda0004702670 */
[----:B------:R-:W-:Y:S01]  /*1520*/  @P0 LOP3.LUT R4, R7, 0x7ff00000, RZ, 0xfc, !PT ;  /* 0x7ff0000007040812 */ /* 0x000fe200078efcff */
[----:B------:R-:W-:Y:S01]  /*1530*/  @!P0 IMAD.MOV.U32 R6, RZ, RZ, RZ ;  /* 0x000000ffff068224 */ /* 0x000fe200078e00ff */
[----:B------:R-:W-:-:S03]  /*1540*/  @P0 MOV R6, RZ ;  /* 0x000000ff00060202 */ /* 0x000fc60000000f00 */
[----:B------:R-:W-:Y:S01]  /*1550*/  @P0 IMAD.MOV.U32 R7, RZ, RZ, R4 ;  /* 0x000000ffff070224 */ /* 0x000fe200078e0004 */
[----:B------:R-:W-:Y:S06]  /*1560*/  BRA `(.L_x_21) ;  /* 0x0000000000147947 */ /* 0x000fec0003800000 */
.L_x_23:
[----:B------:R-:W-:Y:S01]  /*1570*/  LOP3.LUT R7, R21, 0x80000, RZ, 0xfc, !PT ;  /* 0x0008000015077812 */ /* 0x000fe200078efcff */
[----:B------:R-:W-:Y:S01]  /*1580*/  IMAD.MOV.U32 R6, RZ, RZ, R20 ;  /* 0x000000ffff067224 */ /* 0x000fe200078e0014 */
[----:B------:R-:W-:Y:S06]  /*1590*/  BRA `(.L_x_21) ;  /* 0x0000000000087947 */ /* 0x000fec0003800000 */
.L_x_22:
[----:B------:R-:W-:Y:S01]  /*15a0*/  LOP3.LUT R7, R17, 0x80000, RZ, 0xfc, !PT ;  /* 0x0008000011077812 */ /* 0x000fe200078efcff */
[----:B------:R-:W-:-:S07]  /*15b0*/  IMAD.MOV.U32 R6, RZ, RZ, R16 ;  /* 0x000000ffff067224 */ /* 0x000fce00078e0010 */
.L_x_21:
[----:B------:R-:W-:Y:S05]  /*15c0*/  BSYNC.RECONVERGENT B2 ;  /* 0x0000000000027941 */ /* 0x000fea0003800200 */
.L_x_19:
[----:B------:R-:W-:Y:S02]  /*15d0*/  IMAD.MOV.U32 R4, RZ, RZ, R6 ;  /* 0x000000ffff047224 */ /* 0x000fe400078e0006 */
[----:B------:R-:W-:Y:S02]  /*15e0*/  IMAD.MOV.U32 R17, RZ, RZ, R7 ;  /* 0x000000ffff117224 */ /* 0x000fe400078e0007 */
[----:B------:R-:W-:Y:S02]  /*15f0*/  IMAD.MOV.U32 R6, RZ, RZ, R0 ;  /* 0x000000ffff067224 */ /* 0x000fe400078e0000 */
[----:B------:R-:W-:-:S04]  /*1600*/  IMAD.MOV.U32 R7, RZ, RZ, 0x0 ;  /* 0x00000000ff077424 */ /* 0x000fc800078e00ff */
[----:B------:R-:W-:Y:S05]  /*1610*/  RET.REL.NODEC R6 `(temperature_update16x16) ;  /* 0xffffffe806787950 */ /* 0x000fea0003c3ffff */
.L_x_24:
[----:B------:R-:W-:-:S00]  /*1620*/  BRA `(.L_x_24) ;  /* 0xfffffffc00fc7947 */ /* 0x000fc0000383ffff */
[----:B------:R-:W-:-:S00]  /*1630*/  NOP ;  /* 0x0000000000007918 */ /* 0x000fc00000000000 */
        /* <DEDUP_REMOVED lines=12> */
.L_x_26:


//--------------------- .nv.shared.temperature_update16x16 --------------------------
	.section	.nv.shared.temperature_update16x16,"aw",@nobits
	.sectionflags	@""
	.align	8
.nv.shared.temperature_update16x16:
	.zero		3616


//--------------------- .nv.shared.reserved.0     --------------------------
	.section	.nv.shared.reserved.0,"aw",@nobits
	.weak		__nv_reservedSMEM_offset_0_alias
	.size		__nv_reservedSMEM_offset_0_alias, 0, 64
	.other		__nv_reservedSMEM_offset_0_alias,@"STO_CUDA_RESERVED_SHARED STV_DEFAULT"
__nv_reservedSMEM_offset_0_alias:
	.zero		0
	.zero		64


//--------------------- .nv.constant0.temperature_update16x16 --------------------------
	.section	.nv.constant0.temperature_update16x16,"a",@progbits
	.sectionflags	@""
	.align	4
.nv.constant0.temperature_update16x16:
	.zero		928


//--------------------- SYMBOLS --------------------------

	.type		.nv.reservedSmem.offset0,@object
	.size		.nv.reservedSmem.offset0,0x4
	.type		.nv.reservedSmem.cap,@object
	.size		.nv.reservedSmem.cap,0x4
